//
// Generated by NVIDIA NVVM Compiler
//
// Compiler Build ID: CL-36424714
// Cuda compilation tools, release 13.0, V13.0.88
// Based on NVVM 20.0.0
//

.version 9.0
.target sm_100
.address_size 64

	// .globl	_Z9matrixMulPKiS0_Pii

.visible .entry _Z9matrixMulPKiS0_Pii(
	.param .u64 .ptr .align 1 _Z9matrixMulPKiS0_Pii_param_0,
	.param .u64 .ptr .align 1 _Z9matrixMulPKiS0_Pii_param_1,
	.param .u64 .ptr .align 1 _Z9matrixMulPKiS0_Pii_param_2,
	.param .u32 _Z9matrixMulPKiS0_Pii_param_3
)
{
	.reg .pred 	%p<10>;
	.reg .b32 	%r<105>;
	.reg .b64 	%rd<67>;

	ld.param.u64 	%rd14, [_Z9matrixMulPKiS0_Pii_param_0];
	ld.param.u64 	%rd15, [_Z9matrixMulPKiS0_Pii_param_1];
	ld.param.u32 	%r30, [_Z9matrixMulPKiS0_Pii_param_3];
	cvta.to.global.u64 	%rd1, %rd15;
	cvta.to.global.u64 	%rd2, %rd14;
	mov.u32 	%r31, %tid.y;
	mov.u32 	%r32, %ctaid.y;
	mov.u32 	%r33, %ntid.y;
	mad.lo.s32 	%r1, %r32, %r33, %r31;
	mov.u32 	%r34, %tid.x;
	mov.u32 	%r35, %ctaid.x;
	mov.u32 	%r36, %ntid.x;
	mad.lo.s32 	%r2, %r35, %r36, %r34;
	max.s32 	%r37, %r1, %r2;
	setp.ge.s32 	%p1, %r37, %r30;
	@%p1 bra 	$L__BB0_13;
	mul.lo.s32 	%r3, %r30, %r1;
	and.b32  	%r4, %r30, 7;
	setp.lt.u32 	%p2, %r30, 8;
	mov.b32 	%r99, 0;
	mov.u32 	%r104, %r99;
	@%p2 bra 	$L__BB0_4;
	and.b32  	%r99, %r30, 2147483640;
	neg.s32 	%r93, %r99;
	mul.wide.s32 	%rd16, %r30, 4;
	add.s64 	%rd3, %rd1, %rd16;
	shl.b32 	%r7, %r30, 3;
	mul.wide.s32 	%rd17, %r30, 8;
	add.s64 	%rd4, %rd1, %rd17;
	mul.wide.s32 	%rd18, %r30, 12;
	add.s64 	%rd5, %rd1, %rd18;
	mul.wide.s32 	%rd19, %r30, 16;
	add.s64 	%rd6, %rd1, %rd19;
	mul.wide.s32 	%rd20, %r30, 20;
	add.s64 	%rd7, %rd1, %rd20;
	mul.wide.s32 	%rd21, %r30, 24;
	add.s64 	%rd8, %rd1, %rd21;
	mul.wide.s32 	%rd22, %r30, 28;
	add.s64 	%rd9, %rd1, %rd22;
	mul.wide.u32 	%rd23, %r3, 4;
	add.s64 	%rd24, %rd23, %rd2;
	add.s64 	%rd66, %rd24, 16;
	mov.b32 	%r104, 0;
	mov.u32 	%r92, %r2;
$L__BB0_3:
	.pragma "nounroll";
	mul.wide.s32 	%rd25, %r92, 4;
	add.s64 	%rd26, %rd3, %rd25;
	add.s64 	%rd27, %rd4, %rd25;
	add.s64 	%rd28, %rd5, %rd25;
	add.s64 	%rd29, %rd6, %rd25;
	add.s64 	%rd30, %rd7, %rd25;
	add.s64 	%rd31, %rd8, %rd25;
	add.s64 	%rd32, %rd9, %rd25;
	add.s64 	%rd33, %rd1, %rd25;
	ld.global.u32 	%r41, [%rd66+-16];
	ld.global.u32 	%r42, [%rd33];
	mad.lo.s32 	%r43, %r42, %r41, %r104;
	ld.global.u32 	%r44, [%rd66+-12];
	ld.global.u32 	%r45, [%rd26];
	mad.lo.s32 	%r46, %r45, %r44, %r43;
	ld.global.u32 	%r47, [%rd66+-8];
	ld.global.u32 	%r48, [%rd27];
	mad.lo.s32 	%r49, %r48, %r47, %r46;
	ld.global.u32 	%r50, [%rd66+-4];
	ld.global.u32 	%r51, [%rd28];
	mad.lo.s32 	%r52, %r51, %r50, %r49;
	ld.global.u32 	%r53, [%rd66];
	ld.global.u32 	%r54, [%rd29];
	mad.lo.s32 	%r55, %r54, %r53, %r52;
	ld.global.u32 	%r56, [%rd66+4];
	ld.global.u32 	%r57, [%rd30];
	mad.lo.s32 	%r58, %r57, %r56, %r55;
	ld.global.u32 	%r59, [%rd66+8];
	ld.global.u32 	%r60, [%rd31];
	mad.lo.s32 	%r61, %r60, %r59, %r58;
	ld.global.u32 	%r62, [%rd66+12];
	ld.global.u32 	%r63, [%rd32];
	mad.lo.s32 	%r104, %r63, %r62, %r61;
	add.s32 	%r93, %r93, 8;
	add.s32 	%r92, %r92, %r7;
	add.s64 	%rd66, %rd66, 32;
	setp.ne.s32 	%p3, %r93, 0;
	@%p3 bra 	$L__BB0_3;
$L__BB0_4:
	setp.eq.s32 	%p4, %r4, 0;
	@%p4 bra 	$L__BB0_12;
	and.b32  	%r17, %r30, 3;
	setp.lt.u32 	%p5, %r4, 4;
	@%p5 bra 	$L__BB0_7;
	add.s32 	%r65, %r99, %r3;
	mul.wide.u32 	%rd34, %r65, 4;
	add.s64 	%rd35, %rd2, %rd34;
	ld.global.u32 	%r66, [%rd35];
	mad.lo.s32 	%r67, %r99, %r30, %r2;
	mul.wide.s32 	%rd36, %r67, 4;
	add.s64 	%rd37, %rd1, %rd36;
	ld.global.u32 	%r68, [%rd37];
	mad.lo.s32 	%r69, %r68, %r66, %r104;
	cvt.u64.u32 	%rd38, %r3;
	cvt.u64.u32 	%rd39, %r99;
	add.s64 	%rd40, %rd39, %rd38;
	shl.b64 	%rd41, %rd40, 2;
	add.s64 	%rd42, %rd2, %rd41;
	ld.global.u32 	%r70, [%rd42+4];
	mul.wide.s32 	%rd43, %r30, 4;
	add.s64 	%rd44, %rd37, %rd43;
	ld.global.u32 	%r71, [%rd44];
	mad.lo.s32 	%r72, %r71, %r70, %r69;
	ld.global.u32 	%r73, [%rd42+8];
	add.s64 	%rd45, %rd44, %rd43;
	ld.global.u32 	%r74, [%rd45];
	mad.lo.s32 	%r75, %r74, %r73, %r72;
	ld.global.u32 	%r76, [%rd42+12];
	add.s64 	%rd46, %rd45, %rd43;
	ld.global.u32 	%r77, [%rd46];
	mad.lo.s32 	%r104, %r77, %r76, %r75;
	add.s32 	%r99, %r99, 4;
$L__BB0_7:
	setp.eq.s32 	%p6, %r17, 0;
	@%p6 bra 	$L__BB0_12;
	setp.eq.s32 	%p7, %r17, 1;
	@%p7 bra 	$L__BB0_10;
	add.s32 	%r79, %r99, %r3;
	mul.wide.u32 	%rd47, %r79, 4;
	add.s64 	%rd48, %rd2, %rd47;
	ld.global.u32 	%r80, [%rd48];
	mad.lo.s32 	%r81, %r99, %r30, %r2;
	mul.wide.s32 	%rd49, %r81, 4;
	add.s64 	%rd50, %rd1, %rd49;
	ld.global.u32 	%r82, [%rd50];
	mad.lo.s32 	%r83, %r82, %r80, %r104;
	cvt.u64.u32 	%rd51, %r3;
	cvt.u64.u32 	%rd52, %r99;
	add.s64 	%rd53, %rd52, %rd51;
	shl.b64 	%rd54, %rd53, 2;
	add.s64 	%rd55, %rd2, %rd54;
	ld.global.u32 	%r84, [%rd55+4];
	mul.wide.s32 	%rd56, %r30, 4;
	add.s64 	%rd57, %rd50, %rd56;
	ld.global.u32 	%r85, [%rd57];
	mad.lo.s32 	%r104, %r85, %r84, %r83;
	add.s32 	%r99, %r99, 2;
$L__BB0_10:
	and.b32  	%r86, %r30, 1;
	setp.eq.b32 	%p8, %r86, 1;
	not.pred 	%p9, %p8;
	@%p9 bra 	$L__BB0_12;
	add.s32 	%r87, %r99, %r3;
	mul.wide.u32 	%rd58, %r87, 4;
	add.s64 	%rd59, %rd2, %rd58;
	ld.global.u32 	%r88, [%rd59];
	mad.lo.s32 	%r89, %r99, %r30, %r2;
	mul.wide.s32 	%rd60, %r89, 4;
	add.s64 	%rd61, %rd1, %rd60;
	ld.global.u32 	%r90, [%rd61];
	mad.lo.s32 	%r104, %r90, %r88, %r104;
$L__BB0_12:
	ld.param.u64 	%rd65, [_Z9matrixMulPKiS0_Pii_param_2];
	add.s32 	%r91, %r3, %r2;
	cvta.to.global.u64 	%rd62, %rd65;
	mul.wide.s32 	%rd63, %r91, 4;
	add.s64 	%rd64, %rd62, %rd63;
	st.global.u32 	[%rd64], %r104;
$L__BB0_13:
	ret;

}


// ===== COMPILED SASS (sm_100) =====

	.target	sm_100

	.elftype	@"ET_EXEC"


//--------------------- .note.nv.tkinfo           --------------------------
	.section	.note.nv.tkinfo,"",@"SHT_NOTE"
	.sectionflags	@"SHF_NOTE_NV_TKINFO"
	.tkinfo
        /*0018*/ 	.word	0x00000002
        /*0030*/ 	.string	""
        /*0030*/ 	.string	"ptxas"
        /*0030*/ 	.string	"Cuda compilation tools, release 13.0, V13.0.88"
        /*0030*/ 	.string	"Build cuda_13.0.r13.0/compiler.36424714_0"
        /*0030*/ 	.string	"-arch sm_100 -m 64 "



//--------------------- .note.nv.cuinfo           --------------------------
	.section	.note.nv.cuinfo,"",@"SHT_NOTE"
	.sectionflags	@"SHF_NOTE_NV_CUINFO"
        /*0018*/ 	.short	0x0002
        /*001a*/ 	.short	0x0064
        /*001c*/ 	.short	0x0082
	.zero		2


//--------------------- .nv.info                  --------------------------
	.section	.nv.info,"",@"SHT_CUDA_INFO"
	.align	4


	//----- nvinfo : EIATTR_REGCOUNT
	.align		4
        /*0000*/ 	.byte	0x04, 0x2f
        /*0002*/ 	.short	(.L_1 - .L_0)
	.align		4
.L_0:
        /*0004*/ 	.word	index@(_Z9matrixMulPKiS0_Pii)
        /*0008*/ 	.word	0x0000001e


	//----- nvinfo : EIATTR_FRAME_SIZE
	.align		4
.L_1:
        /*000c*/ 	.byte	0x04, 0x11
        /*000e*/ 	.short	(.L_3 - .L_2)
	.align		4
.L_2:
        /*0010*/ 	.word	index@(_Z9matrixMulPKiS0_Pii)
        /*0014*/ 	.word	0x00000000


	//----- nvinfo : EIATTR_MIN_STACK_SIZE
	.align		4
.L_3:
        /*0018*/ 	.byte	0x04, 0x12
        /*001a*/ 	.short	(.L_5 - .L_4)
	.align		4
.L_4:
        /*001c*/ 	.word	index@(_Z9matrixMulPKiS0_Pii)
        /*0020*/ 	.word	0x00000000
.L_5:


//--------------------- .nv.compat                --------------------------
	.section	.nv.compat,"",@"SHT_CUDA_COMPAT_INFO"
	.align	4
        /*0000*/ 	.byte	0x02, 0x09, 0x00, 0x00, 0x02, 0x02, 0x01, 0x00, 0x02, 0x05, 0x05, 0x00, 0x03, 0x07, 0x01, 0x01
        /*0010*/ 	.byte	0x02, 0x03, 0x00, 0x00, 0x02, 0x06, 0x01, 0x00, 0x04, 0x0b, 0x08, 0x00, 0x09, 0x00, 0x00, 0x00
        /*0020*/ 	.byte	0x00, 0x00, 0x00, 0x00


//--------------------- .nv.info._Z9matrixMulPKiS0_Pii --------------------------
	.section	.nv.info._Z9matrixMulPKiS0_Pii,"",@"SHT_CUDA_INFO"
	.sectionflags	@""
	.align	4


	//----- nvinfo : EIATTR_CUDA_API_VERSION
	.align		4
        /*0000*/ 	.byte	0x04, 0x37
        /*0002*/ 	.short	(.L_7 - .L_6)
.L_6:
        /*0004*/ 	.word	0x00000082


	//----- nvinfo : EIATTR_KPARAM_INFO
	.align		4
.L_7:
        /*0008*/ 	.byte	0x04, 0x17
        /*000a*/ 	.short	(.L_9 - .L_8)
.L_8:
        /*000c*/ 	.word	0x00000000
        /*0010*/ 	.short	0x0003
        /*0012*/ 	.short	0x0018
        /*0014*/ 	.byte	0x00, 0xf0, 0x11, 0x00


	//----- nvinfo : EIATTR_KPARAM_INFO
	.align		4
.L_9:
        /*0018*/ 	.byte	0x04, 0x17
        /*001a*/ 	.short	(.L_11 - .L_10)
.L_10:
        /*001c*/ 	.word	0x00000000
        /*0020*/ 	.short	0x0002
        /*0022*/ 	.short	0x0010
        /*0024*/ 	.byte	0x00, 0xf5, 0x21, 0x00


	//----- nvinfo : EIATTR_KPARAM_INFO
	.align		4
.L_11:
        /*0028*/ 	.byte	0x04, 0x17
        /*002a*/ 	.short	(.L_13 - .L_12)
.L_12:
        /*002c*/ 	.word	0x00000000
        /*0030*/ 	.short	0x0001
        /*0032*/ 	.short	0x0008
        /*0034*/ 	.byte	0x00, 0xf5, 0x21, 0x00


	//----- nvinfo : EIATTR_KPARAM_INFO
	.align		4
.L_13:
        /*0038*/ 	.byte	0x04, 0x17
        /*003a*/ 	.short	(.L_15 - .L_14)
.L_14:
        /*003c*/ 	.word	0x00000000
        /*0040*/ 	.short	0x0000
        /*0042*/ 	.short	0x0000
        /*0044*/ 	.byte	0x00, 0xf5, 0x21, 0x00


	//----- nvinfo : EIATTR_SPARSE_MMA_MASK
	.align		4
.L_15:
        /*0048*/ 	.byte	0x03, 0x50
        /*004a*/ 	.short	0x0000


	//----- nvinfo : EIATTR_MAXREG_COUNT
	.align		4
        /*004c*/ 	.byte	0x03, 0x1b
        /*004e*/ 	.short	0x00ff


	//----- nvinfo : EIATTR_MERCURY_ISA_VERSION
	.align		4
        /*0050*/ 	.byte	0x03, 0x5f
        /*0052*/ 	.short	0x0101


	//----- nvinfo : EIATTR_VRC_CTA_INIT_COUNT
	.align		4
        /*0054*/ 	.byte	0x02, 0x4a
	.zero		1
	.zero		1


	//----- nvinfo : EIATTR_EXIT_INSTR_OFFSETS
	.align		4
        /*0058*/ 	.byte	0x04, 0x1c
        /*005a*/ 	.short	(.L_17 - .L_16)


	//   ....[0]....
.L_16:
        /*005c*/ 	.word	0x000000c0


	//   ....[1]....
        /*0060*/ 	.word	0x00000a90


	//----- nvinfo : EIATTR_CBANK_PARAM_SIZE
	.align		4
.L_17:
        /*0064*/ 	.byte	0x03, 0x19
        /*0066*/ 	.short	0x001c


	//----- nvinfo : EIATTR_PARAM_CBANK
	.align		4
        /*0068*/ 	.byte	0x04, 0x0a
        /*006a*/ 	.short	(.L_19 - .L_18)
	.align		4
.L_18:
        /*006c*/ 	.word	index@(.nv.constant0._Z9matrixMulPKiS0_Pii)
        /*0070*/ 	.short	0x0380
        /*0072*/ 	.short	0x001c


	//----- nvinfo : EIATTR_SW_WAR
	.align		4
.L_19:
        /*0074*/ 	.byte	0x04, 0x36
        /*0076*/ 	.short	(.L_21 - .L_20)
.L_20:
        /*0078*/ 	.word	0x00000008
.L_21:


//--------------------- .nv.callgraph             --------------------------
	.section	.nv.callgraph,"",@"SHT_CUDA_CALLGRAPH"
	.align	4
	.sectionentsize	8
	.align		4
        /*0000*/ 	.word	0x00000000
	.align		4
        /*0004*/ 	.word	0xffffffff
	.align		4
        /*0008*/ 	.word	0x00000000
	.align		4
        /*000c*/ 	.word	0xfffffffe
	.align		4
        /*0010*/ 	.word	0x00000000
	.align		4
        /*0014*/ 	.word	0xfffffffd
	.align		4
        /*0018*/ 	.word	0x00000000
	.align		4
        /*001c*/ 	.word	0xfffffffc


//--------------------- .text._Z9matrixMulPKiS0_Pii --------------------------
	.section	.text._Z9matrixMulPKiS0_Pii,"ax",@progbits
	.align	128
        .global         _Z9matrixMulPKiS0_Pii
        .type           _Z9matrixMulPKiS0_Pii,@function
        .size           _Z9matrixMulPKiS0_Pii,(.L_x_5 - _Z9matrixMulPKiS0_Pii)
        .other          _Z9matrixMulPKiS0_Pii,@"STO_CUDA_ENTRY STV_DEFAULT"
_Z9matrixMulPKiS0_Pii:
.text._Z9matrixMulPKiS0_Pii:
[----:B------:R-:W-:Y:S01]  /*0000*/  LDC R1, c[0x0][0x37c] ;  /* 0x0000df00ff017b82 */ /* 0x000fe20000000800 */
[----:B------:R-:W0:Y:S07]  /*0010*/  S2R R13, SR_TID.Y ;  /* 0x00000000000d7919 */ /* 0x000e2e0000002200 */
[----:B------:R-:W0:Y:S01]  /*0020*/  S2UR UR4, SR_CTAID.Y ;  /* 0x00000000000479c3 */ /* 0x000e220000002600 */
[----:B------:R-:W1:Y:S01]  /*0030*/  LDCU UR20, c[0x0][0x398] ;  /* 0x00007300ff1477ac */ /* 0x000e620008000800 */
[----:B------:R-:W2:Y:S06]  /*0040*/  S2R R2, SR_TID.X ;  /* 0x0000000000027919 */ /* 0x000eac0000002100 */
[----:B------:R-:W0:Y:S08]  /*0050*/  LDC R0, c[0x0][0x364] ;  /* 0x0000d900ff007b82 */ /* 0x000e300000000800 */
[----:B------:R-:W2:Y:S08]  /*0060*/  S2UR UR5, SR_CTAID.X ;  /* 0x00000000000579c3 */ /* 0x000eb00000002500 */
[----:B------:R-:W2:Y:S01]  /*0070*/  LDC R3, c[0x0][0x360] ;  /* 0x0000d800ff037b82 */ /* 0x000ea20000000800 */
[----:B0-----:R-:W-:-:S02]  /*0080*/  IMAD R13, R0, UR4, R13 ;  /* 0x00000004000d7c24 */ /* 0x001fc4000f8e020d */
[----:B--2---:R-:W-:-:S05]  /*0090*/  IMAD R0, R3, UR5, R2 ;  /* 0x0000000503007c24 */ /* 0x004fca000f8e0202 */
[----:B------:R-:W-:-:S04]  /*00a0*/  VIMNMX R2, PT, PT, R13, R0, !PT ;  /* 0x000000000d027248 */ /* 0x000fc80007fe0100 */
[----:B-1----:R-:W-:-:S13]  /*00b0*/  ISETP.GE.AND P0, PT, R2, UR20, PT ;  /* 0x0000001402007c0c */ /* 0x002fda000bf06270 */
[----:B------:R-:W-:Y:S05]  /*00c0*/  @P0 EXIT ;  /* 0x000000000000094d */ /* 0x000fea0003800000 */
[----:B------:R-:W-:Y:S01]  /*00d0*/  UISETP.GE.U32.AND UP0, UPT, UR20, 0x8, UPT ;  /* 0x000000081400788c */ /* 0x000fe2000bf06070 */
[----:B------:R-:W-:Y:S02]  /*00e0*/  HFMA2 R12, -RZ, RZ, 0, 0 ;  /* 0x00000000ff0c7431 */ /* 0x000fe400000001ff */
[----:B------:R-:W-:Y:S01]  /*00f0*/  IMAD R13, R13, UR20, RZ ;  /* 0x000000140d0d7c24 */ /* 0x000fe2000f8e02ff */
[----:B------:R-:W-:Y:S01]  /*0100*/  UMOV UR4, URZ ;  /* 0x000000ff00047c82 */ /* 0x000fe20008000000 */
[----:B------:R-:W0:Y:S04]  /*0110*/  LDCU.64 UR18, c[0x0][0x358] ;  /* 0x00006b00ff1277ac */ /* 0x000e280008000a00 */
[----:B------:R-:W-:Y:S05]  /*0120*/  BRA.U !UP0, `(.L_x_0) ;  /* 0x0000000508047547 */ /* 0x000fea000b800000 */
[----:B------:R-:W1:Y:S01]  /*0130*/  LDCU.128 UR24, c[0x0][0x380] ;  /* 0x00007000ff1877ac */ /* 0x000e620008000c00 */
[----:B------:R-:W-:Y:S02]  /*0140*/  MOV R12, RZ ;  /* 0x000000ff000c7202 */ /* 0x000fe40000000f00 */
[----:B------:R-:W-:Y:S01]  /*0150*/  MOV R14, R0 ;  /* 0x00000000000e7202 */ /* 0x000fe20000000f00 */
[----:B------:R-:W-:-:S04]  /*0160*/  ULOP3.LUT UR4, UR20, 0x7ffffff8, URZ, 0xc0, !UPT ;  /* 0x7ffffff814047892 */ /* 0x000fc8000f8ec0ff */
[----:B------:R-:W-:Y:S01]  /*0170*/  UIADD3 UR5, UPT, UPT, -UR4, URZ, URZ ;  /* 0x000000ff04057290 */ /* 0x000fe2000fffe1ff */
[----:B-1----:R-:W-:Y:S01]  /*0180*/  MOV R2, UR24 ;  /* 0x0000001800027c02 */ /* 0x002fe20008000f00 */
[----:B------:R-:W-:Y:S01]  /*0190*/  UIMAD.WIDE UR6, UR20, 0x8, UR26 ;  /* 0x00000008140678a5 */ /* 0x000fe2000f8e021a */
[----:B------:R-:W-:Y:S01]  /*01a0*/  MOV R3, UR25 ;  /* 0x0000001900037c02 */ /* 0x000fe20008000f00 */
[----:B------:R-:W-:Y:S02]  /*01b0*/  UIMAD.WIDE UR8, UR20, 0xc, UR26 ;  /* 0x0000000c140878a5 */ /* 0x000fe4000f8e021a */
[----:B------:R-:W-:Y:S01]  /*01c0*/  UIMAD.WIDE UR10, UR20, 0x10, UR26 ;  /* 0x00000010140a78a5 */ /* 0x000fe2000f8e021a */
[----:B------:R-:W-:Y:S01]  /*01d0*/  IMAD.WIDE.U32 R2, R13, 0x4, R2 ;  /* 0x000000040d027825 */ /* 0x000fe200078e0002 */
[----:B------:R-:W-:Y:S02]  /*01e0*/  UIMAD.WIDE UR12, UR20, 0x14, UR26 ;  /* 0x00000014140c78a5 */ /* 0x000fe4000f8e021a */
[----:B------:R-:W-:Y:S01]  /*01f0*/  UIMAD.WIDE UR14, UR20, 0x18, UR26 ;  /* 0x00000018140e78a5 */ /* 0x000fe2000f8e021a */
[----:B------:R-:W-:Y:S01]  /*0200*/  IADD3 R2, P0, PT, R2, 0x10, RZ ;  /* 0x0000001002027810 */ /* 0x000fe20007f1e0ff */
[----:B------:R-:W-:-:S03]  /*0210*/  UIMAD.WIDE UR16, UR20, 0x1c, UR26 ;  /* 0x0000001c141078a5 */ /* 0x000fc6000f8e021a */
[----:B------:R-:W-:-:S09]  /*0220*/  IADD3.X R3, PT, PT, RZ, R3, RZ, P0, !PT ;  /* 0x00000003ff037210 */ /* 0x000fd200007fe4ff */
.L_x_1:
[----:B------:R-:W-:Y:S01]  /*0230*/  UIMAD.WIDE UR22, UR20, 0x4, UR26 ;  /* 0x00000004141678a5 */ /* 0x000fe2000f8e021a */
[----:B------:R-:W-:Y:S02]  /*0240*/  IMAD.MOV.U32 R23, RZ, RZ, 0x4 ;  /* 0x00000004ff177424 */ /* 0x000fe400078e00ff */
[----:B------:R-:W-:Y:S01]  /*0250*/  HFMA2 R11, -RZ, RZ, 0, 2.384185791015625e-07 ;  /* 0x00000004ff0b7431 */ /* 0x000fe200000001ff */
[----:B------:R-:W-:Y:S01]  /*0260*/  MOV R25, 0x4 ;  /* 0x0000000400197802 */ /* 0x000fe20000000f00 */
[----:B0-----:R-:W2:Y:S01]  /*0270*/  LDG.E R21, desc[UR18][R2.64+-0x10] ;  /* 0xfffff01202157981 */ /* 0x001ea2000c1e1900 */
[C---:B------:R-:W-:Y:S01]  /*0280*/  IMAD.WIDE R22, R14.reuse, R23, UR26 ;  /* 0x0000001a0e167e25 */ /* 0x040fe2000f8e0217 */
[----:B------:R-:W-:Y:S02]  /*0290*/  MOV R8, UR22 ;  /* 0x0000001600087c02 */ /* 0x000fe40008000f00 */
[----:B------:R-:W-:Y:S01]  /*02a0*/  MOV R9, UR23 ;  /* 0x0000001700097c02 */ /* 0x000fe20008000f00 */
[----:B------:R-:W3:Y:S02]  /*02b0*/  LDG.E R19, desc[UR18][R2.64+-0xc] ;  /* 0xfffff41202137981 */ /* 0x000ee4000c1e1900 */
[----:B------:R-:W-:-:S02]  /*02c0*/  IMAD.WIDE R8, R14, 0x4, R8 ;  /* 0x000000040e087825 */ /* 0x000fc400078e0208 */
[----:B------:R-:W2:Y:S01]  /*02d0*/  LDG.E R22, desc[UR18][R22.64] ;  /* 0x0000001216167981 */ /* 0x000ea2000c1e1900 */
[----:B------:R-:W-:Y:S01]  /*02e0*/  MOV R5, 0x4 ;  /* 0x0000000400057802 */ /* 0x000fe20000000f00 */
[C---:B------:R-:W-:Y:S02]  /*02f0*/  IMAD.WIDE R24, R14.reuse, R25, UR6 ;  /* 0x000000060e187e25 */ /* 0x040fe4000f8e0219 */
[----:B------:R0:W3:Y:S02]  /*0300*/  LDG.E R20, desc[UR18][R8.64] ;  /* 0x0000001208147981 */ /* 0x0000e4000c1e1900 */
[----:B------:R-:W-:Y:S02]  /*0310*/  IMAD.WIDE R10, R14, R11, UR8 ;  /* 0x000000080e0a7e25 */ /* 0x000fe4000f8e020b */
[----:B------:R-:W4:Y:S04]  /*0320*/  LDG.E R18, desc[UR18][R24.64] ;  /* 0x0000001218127981 */ /* 0x000f28000c1e1900 */
[----:B------:R-:W4:Y:S01]  /*0330*/  LDG.E R17, desc[UR18][R2.64+-0x8] ;  /* 0xfffff81202117981 */ /* 0x000f22000c1e1900 */
[----:B0-----:R-:W-:-:S02]  /*0340*/  HFMA2 R9, -RZ, RZ, 0, 2.384185791015625e-07 ;  /* 0x00000004ff097431 */ /* 0x001fc400000001ff */
[----:B------:R-:W-:Y:S01]  /*0350*/  IMAD.MOV.U32 R7, RZ, RZ, 0x4 ;  /* 0x00000004ff077424 */ /* 0x000fe200078e00ff */
[----:B------:R0:W5:Y:S01]  /*0360*/  LDG.E R16, desc[UR18][R10.64] ;  /* 0x000000120a107981 */ /* 0x000162000c1e1900 */
[----:B------:R-:W-:-:S03]  /*0370*/  IMAD.WIDE R4, R14, R5, UR10 ;  /* 0x0000000a0e047e25 */ /* 0x000fc6000f8e0205 */
[----:B------:R-:W5:Y:S01]  /*0380*/  LDG.E R15, desc[UR18][R2.64+-0x4] ;  /* 0xfffffc12020f7981 */ /* 0x000f62000c1e1900 */
[C---:B------:R-:W-:Y:S01]  /*0390*/  IMAD.WIDE R6, R14.reuse, R7, UR12 ;  /* 0x0000000c0e067e25 */ /* 0x040fe2000f8e0207 */
[----:B------:R-:W-:Y:S02]  /*03a0*/  MOV R27, 0x4 ;  /* 0x00000004001b7802 */ /* 0x000fe40000000f00 */
[----:B------:R1:W5:Y:S01]  /*03b0*/  LDG.E R4, desc[UR18][R4.64] ;  /* 0x0000001204047981 */ /* 0x000362000c1e1900 */
[----:B------:R-:W-:-:S03]  /*03c0*/  IMAD.WIDE R8, R14, R9, UR14 ;  /* 0x0000000e0e087e25 */ /* 0x000fc6000f8e0209 */
[----:B------:R-:W5:Y:S01]  /*03d0*/  LDG.E R23, desc[UR18][R2.64] ;  /* 0x0000001202177981 */ /* 0x000f62000c1e1900 */
[----:B0-----:R-:W-:-:S03]  /*03e0*/  IMAD.WIDE R10, R14, R27, UR16 ;  /* 0x000000100e0a7e25 */ /* 0x001fc6000f8e021b */
[----:B------:R-:W5:Y:S04]  /*03f0*/  LDG.E R7, desc[UR18][R6.64] ;  /* 0x0000001206077981 */ /* 0x000f68000c1e1900 */
[----:B------:R-:W5:Y:S04]  /*0400*/  LDG.E R24, desc[UR18][R2.64+0x4] ;  /* 0x0000041202187981 */ /* 0x000f68000c1e1900 */
[----:B------:R-:W5:Y:S04]  /*0410*/  LDG.E R8, desc[UR18][R8.64] ;  /* 0x0000001208087981 */ /* 0x000f68000c1e1900 */
[----:B------:R-:W5:Y:S04]  /*0420*/  LDG.E R25, desc[UR18][R2.64+0x8] ;  /* 0x0000081202197981 */ /* 0x000f68000c1e1900 */
[----:B------:R-:W5:Y:S04]  /*0430*/  LDG.E R10, desc[UR18][R10.64] ;  /* 0x000000120a0a7981 */ /* 0x000f68000c1e1900 */
[----:B------:R0:W5:Y:S01]  /*0440*/  LDG.E R27, desc[UR18][R2.64+0xc] ;  /* 0x00000c12021b7981 */ /* 0x000162000c1e1900 */
[----:B------:R-:W-:-:S04]  /*0450*/  UIADD3 UR5, UPT, UPT, UR5, 0x8, URZ ;  /* 0x0000000805057890 */ /* 0x000fc8000fffe0ff */
[----:B------:R-:W-:Y:S01]  /*0460*/  UISETP.NE.AND UP0, UPT, UR5, URZ, UPT ;  /* 0x000000ff0500728c */ /* 0x000fe2000bf05270 */
[----:B-1----:R-:W-:Y:S02]  /*0470*/  MOV R5, UR20 ;  /* 0x0000001400057c02 */ /* 0x002fe40008000f00 */
[----:B0-----:R-:W-:Y:S02]  /*0480*/  IADD3 R2, P0, PT, R2, 0x20, RZ ;  /* 0x0000002002027810 */ /* 0x001fe40007f1e0ff */
[----:B------:R-:W-:Y:S02]  /*0490*/  LEA R14, R5, R14, 0x3 ;  /* 0x0000000e050e7211 */ /* 0x000fe400078e18ff */
[----:B------:R-:W-:Y:S01]  /*04a0*/  IADD3.X R3, PT, PT, RZ, R3, RZ, P0, !PT ;  /* 0x00000003ff037210 */ /* 0x000fe200007fe4ff */
[----:B--2---:R-:W-:-:S04]  /*04b0*/  IMAD R21, R21, R22, R12 ;  /* 0x0000001615157224 */ /* 0x004fc800078e020c */
[----:B---3--:R-:W-:-:S04]  /*04c0*/  IMAD R19, R19, R20, R21 ;  /* 0x0000001413137224 */ /* 0x008fc800078e0215 */
[----:B----4-:R-:W-:-:S04]  /*04d0*/  IMAD R17, R17, R18, R19 ;  /* 0x0000001211117224 */ /* 0x010fc800078e0213 */
[----:B-----5:R-:W-:-:S04]  /*04e0*/  IMAD R15, R15, R16, R17 ;  /* 0x000000100f0f7224 */ /* 0x020fc800078e0211 */
[----:B------:R-:W-:-:S04]  /*04f0*/  IMAD R4, R23, R4, R15 ;  /* 0x0000000417047224 */ /* 0x000fc800078e020f */
[----:B------:R-:W-:-:S04]  /*0500*/  IMAD R4, R24, R7, R4 ;  /* 0x0000000718047224 */ /* 0x000fc800078e0204 */
[----:B------:R-:W-:-:S04]  /*0510*/  IMAD R4, R25, R8, R4 ;  /* 0x0000000819047224 */ /* 0x000fc800078e0204 */
[----:B------:R-:W-:Y:S01]  /*0520*/  IMAD R12, R27, R10, R4 ;  /* 0x0000000a1b0c7224 */ /* 0x000fe200078e0204 */
[----:B------:R-:W-:Y:S06]  /*0530*/  BRA.U UP0, `(.L_x_1) ;  /* 0xfffffffd003c7547 */ /* 0x000fec000b83ffff */
.L_x_0:
[----:B------:R-:W-:-:S04]  /*0540*/  ULOP3.LUT UR6, UR20, 0x7, URZ, 0xc0, !UPT ;  /* 0x0000000714067892 */ /* 0x000fc8000f8ec0ff */
[----:B------:R-:W-:-:S09]  /*0550*/  UISETP.NE.AND UP0, UPT, UR6, URZ, UPT ;  /* 0x000000ff0600728c */ /* 0x000fd2000bf05270 */
[----:B------:R-:W-:Y:S05]  /*0560*/  BRA.U !UP0, `(.L_x_2) ;  /* 0x0000000508387547 */ /* 0x000fea000b800000 */
[----:B------:R-:W-:Y:S02]  /*0570*/  UISETP.GE.U32.AND UP0, UPT, UR6, 0x4, UPT ;  /* 0x000000040600788c */ /* 0x000fe4000bf06070 */
[----:B------:R-:W-:-:S04]  /*0580*/  ULOP3.LUT UR5, UR20, 0x3, URZ, 0xc0, !UPT ;  /* 0x0000000314057892 */ /* 0x000fc8000f8ec0ff */
[----:B------:R-:W-:-:S03]  /*0590*/  UISETP.NE.AND UP1, UPT, UR5, URZ, UPT ;  /* 0x000000ff0500728c */ /* 0x000fc6000bf25270 */
[----:B------:R-:W-:Y:S08]  /*05a0*/  BRA.U !UP0, `(.L_x_3) ;  /* 0x00000001087c7547 */ /* 0x000ff0000b800000 */
[----:B------:R-:W1:Y:S01]  /*05b0*/  LDC.64 R6, c[0x0][0x388] ;  /* 0x0000e200ff067b82 */ /* 0x000e620000000a00 */
[----:B------:R-:W2:Y:S01]  /*05c0*/  LDCU.64 UR6, c[0x0][0x380] ;  /* 0x00007000ff0677ac */ /* 0x000ea20008000a00 */
[----:B------:R-:W-:Y:S01]  /*05d0*/  IMAD.U32 R9, RZ, RZ, UR4 ;  /* 0x00000004ff097e24 */ /* 0x000fe2000f8e00ff */
[C---:B------:R-:W-:Y:S02]  /*05e0*/  IADD3 R3, PT, PT, R13.reuse, UR4, RZ ;  /* 0x000000040d037c10 */ /* 0x040fe4000fffe0ff */
[----:B------:R-:W-:Y:S01]  /*05f0*/  IADD3 R10, P0, PT, R13, UR4, RZ ;  /* 0x000000040d0a7c10 */ /* 0x000fe2000ff1e0ff */
[----:B------:R-:W-:Y:S01]  /*0600*/  IMAD R9, R9, UR20, R0 ;  /* 0x0000001409097c24 */ /* 0x000fe2000f8e0200 */
[----:B------:R-:W-:Y:S01]  /*0610*/  MOV R11, UR20 ;  /* 0x00000014000b7c02 */ /* 0x000fe20008000f00 */
[----:B------:R-:W3:Y:S01]  /*0620*/  LDC.64 R4, c[0x0][0x380] ;  /* 0x0000e000ff047b82 */ /* 0x000ee20000000a00 */
[----:B------:R-:W-:Y:S01]  /*0630*/  MOV R15, UR20 ;  /* 0x00000014000f7c02 */ /* 0x000fe20008000f00 */
[----:B-1----:R-:W-:Y:S01]  /*0640*/  IMAD.WIDE R6, R9, 0x4, R6 ;  /* 0x0000000409067825 */ /* 0x002fe200078e0206 */
[----:B------:R-:W-:-:S05]  /*0650*/  MOV R9, UR20 ;  /* 0x0000001400097c02 */ /* 0x000fca0008000f00 */
[----:B------:R-:W-:Y:S02]  /*0660*/  IMAD.WIDE R8, R9, 0x4, R6 ;  /* 0x0000000409087825 */ /* 0x000fe400078e0206 */
[----:B0-----:R-:W4:Y:S02]  /*0670*/  LDG.E R6, desc[UR18][R6.64] ;  /* 0x0000001206067981 */ /* 0x001f24000c1e1900 */
[----:B---3--:R-:W-:Y:S01]  /*0680*/  IMAD.WIDE.U32 R4, R3, 0x4, R4 ;  /* 0x0000000403047825 */ /* 0x008fe200078e0004 */
[----:B------:R-:W-:Y:S01]  /*0690*/  IADD3.X R3, PT, PT, RZ, RZ, RZ, P0, !PT ;  /* 0x000000ffff037210 */ /* 0x000fe200007fe4ff */
[----:B------:R-:W3:Y:S01]  /*06a0*/  LDG.E R17, desc[UR18][R8.64] ;  /* 0x0000001208117981 */ /* 0x000ee2000c1e1900 */
[----:B--2---:R-:W-:-:S03]  /*06b0*/  LEA R2, P0, R10, UR6, 0x2 ;  /* 0x000000060a027c11 */ /* 0x004fc6000f8010ff */
[----:B------:R-:W4:Y:S01]  /*06c0*/  LDG.E R5, desc[UR18][R4.64] ;  /* 0x0000001204057981 */ /* 0x000f22000c1e1900 */
[----:B------:R-:W-:Y:S01]  /*06d0*/  LEA.HI.X R3, R10, UR7, R3, 0x2, P0 ;  /* 0x000000070a037c11 */ /* 0x000fe200080f1403 */
[----:B------:R-:W-:-:S04]  /*06e0*/  IMAD.WIDE R10, R11, 0x4, R8 ;  /* 0x000000040b0a7825 */ /* 0x000fc800078e0208 */
[----:B------:R-:W3:Y:S01]  /*06f0*/  LDG.E R16, desc[UR18][R2.64+0x4] ;  /* 0x0000041202107981 */ /* 0x000ee2000c1e1900 */
[----:B------:R-:W-:-:S03]  /*0700*/  IMAD.WIDE R14, R15, 0x4, R10 ;  /* 0x000000040f0e7825 */ /* 0x000fc600078e020a */
[----:B------:R-:W2:Y:S04]  /*0710*/  LDG.E R19, desc[UR18][R10.64] ;  /* 0x000000120a137981 */ /* 0x000ea8000c1e1900 */
[----:B------:R-:W2:Y:S04]  /*0720*/  LDG.E R18, desc[UR18][R2.64+0x8] ;  /* 0x0000081202127981 */ /* 0x000ea8000c1e1900 */
[----:B------:R-:W5:Y:S04]  /*0730*/  LDG.E R20, desc[UR18][R2.64+0xc] ;  /* 0x00000c1202147981 */ /* 0x000f68000c1e1900 */
[----:B------:R-:W5:Y:S01]  /*0740*/  LDG.E R14, desc[UR18][R14.64] ;  /* 0x000000120e0e7981 */ /* 0x000f62000c1e1900 */
[----:B------:R-:W-:Y:S01]  /*0750*/  UIADD3 UR4, UPT, UPT, UR4, 0x4, URZ ;  /* 0x0000000404047890 */ /* 0x000fe2000fffe0ff */
[----:B----4-:R-:W-:-:S04]  /*0760*/  IMAD R5, R5, R6, R12 ;  /* 0x0000000605057224 */ /* 0x010fc800078e020c */
[----:B---3--:R-:W-:-:S04]  /*0770*/  IMAD R5, R16, R17, R5 ;  /* 0x0000001110057224 */ /* 0x008fc800078e0205 */
[----:B--2---:R-:W-:-:S04]  /*0780*/  IMAD R5, R18, R19, R5 ;  /* 0x0000001312057224 */ /* 0x004fc800078e0205 */
[----:B-----5:R-:W-:-:S07]  /*0790*/  IMAD R12, R20, R14, R5 ;  /* 0x0000000e140c7224 */ /* 0x020fce00078e0205 */
.L_x_3:
[----:B------:R-:W-:Y:S05]  /*07a0*/  BRA.U !UP1, `(.L_x_2) ;  /* 0x0000000109a87547 */ /* 0x000fea000b800000 */
[----:B------:R-:W-:Y:S01]  /*07b0*/  UISETP.NE.AND UP0, UPT, UR5, 0x1, UPT ;  /* 0x000000010500788c */ /* 0x000fe2000bf05270 */
[----:B------:R-:W-:Y:S01]  /*07c0*/  MOV R7, UR4 ;  /* 0x0000000400077c02 */ /* 0x000fe20008000f00 */
[----:B------:R-:W-:Y:S02]  /*07d0*/  ULOP3.LUT UR5, UR20, 0x1, URZ, 0xc0, !UPT ;  /* 0x0000000114057892 */ /* 0x000fe4000f8ec0ff */
[----:B------:R-:W-:Y:S02]  /*07e0*/  MOV R15, UR20 ;  /* 0x00000014000f7c02 */ /* 0x000fe40008000f00 */
[----:B------:R-:W-:Y:S01]  /*07f0*/  UISETP.NE.U32.AND UP1, UPT, UR5, 0x1, UPT ;  /* 0x000000010500788c */ /* 0x000fe2000bf25070 */
[----:B------:R-:W-:-:S04]  /*0800*/  PLOP3.LUT P1, PT, PT, PT, UP0, 0x80, 0x8 ;  /* 0x000000000008781c */ /* 0x000fc80003f2f008 */
[----:B------:R-:W1:Y:S01]  /*0810*/  @UP0 LDCU.128 UR8, c[0x0][0x380] ;  /* 0x00007000ff0807ac */ /* 0x000e620008000c00 */
[----:B------:R-:W-:Y:S01]  /*0820*/  PLOP3.LUT P0, PT, PT, PT, UP1, 0x80, 0x8 ;  /* 0x000000000008781c */ /* 0x000fe20003f0f018 */
[----:B------:R-:W2:Y:S04]  /*0830*/  @UP0 LDCU.64 UR6, c[0x0][0x380] ;  /* 0x00007000ff0607ac */ /* 0x000ea80008000a00 */
[----:B------:R-:W3:Y:S03]  /*0840*/  @!UP1 LDCU.128 UR12, c[0x0][0x380] ;  /* 0x00007000ff0c97ac */ /* 0x000ee60008000c00 */
[C---:B------:R-:W-:Y:S02]  /*0850*/  @P1 IADD3 R3, PT, PT, R13.reuse, UR4, RZ ;  /* 0x000000040d031c10 */ /* 0x040fe4000fffe0ff */
[----:B------:R-:W-:Y:S01]  /*0860*/  @P1 IADD3 R6, P2, PT, R13, UR4, RZ ;  /* 0x000000040d061c10 */ /* 0x000fe2000ff5e0ff */
[----:B------:R-:W-:Y:S01]  /*0870*/  @UP0 UIADD3 UR4, UPT, UPT, UR4, 0x2, URZ ;  /* 0x0000000204040890 */ /* 0x000fe2000fffe0ff */
[----:B-1----:R-:W-:Y:S01]  /*0880*/  MOV R11, UR9 ;  /* 0x00000009000b7c02 */ /* 0x002fe20008000f00 */
[----:B------:R-:W-:Y:S01]  /*0890*/  IMAD.U32 R10, RZ, RZ, UR8 ;  /* 0x00000008ff0a7e24 */ /* 0x000fe2000f8e00ff */
[----:B------:R-:W-:-:S02]  /*08a0*/  MOV R4, UR10 ;  /* 0x0000000a00047c02 */ /* 0x000fc40008000f00 */
[----:B------:R-:W-:Y:S01]  /*08b0*/  MOV R5, UR11 ;  /* 0x0000000b00057c02 */ /* 0x000fe20008000f00 */
[----:B------:R-:W-:-:S04]  /*08c0*/  @P1 IMAD.WIDE.U32 R10, R3, 0x4, R10 ;  /* 0x00000004030a1825 */ /* 0x000fc800078e000a */
[----:B------:R-:W-:Y:S01]  /*08d0*/  @P1 IMAD R3, R7, UR20, R0 ;  /* 0x0000001407031c24 */ /* 0x000fe2000f8e0200 */
[----:B------:R-:W-:Y:S01]  /*08e0*/  @P1 IADD3.X R7, PT, PT, RZ, RZ, RZ, P2, !PT ;  /* 0x000000ffff071210 */ /* 0x000fe200017fe4ff */
[----:B------:R-:W-:Y:S01]  /*08f0*/  IMAD.U32 R19, RZ, RZ, UR4 ;  /* 0x00000004ff137e24 */ /* 0x000fe2000f8e00ff */
[C---:B--2---:R-:W-:Y:S01]  /*0900*/  @P1 LEA R2, P2, R6.reuse, UR6, 0x2 ;  /* 0x0000000606021c11 */ /* 0x044fe2000f8410ff */
[----:B------:R-:W-:Y:S01]  /*0910*/  @P1 IMAD.WIDE R4, R3, 0x4, R4 ;  /* 0x0000000403041825 */ /* 0x000fe200078e0204 */
[----:B------:R-:W-:Y:S01]  /*0920*/  @!P0 IADD3 R17, PT, PT, R13, UR4, RZ ;  /* 0x000000040d118c10 */ /* 0x000fe2000fffe0ff */
[----:B0-----:R-:W2:Y:S01]  /*0930*/  @P1 LDG.E R11, desc[UR18][R10.64] ;  /* 0x000000120a0b1981 */ /* 0x001ea2000c1e1900 */
[----:B------:R-:W-:Y:S01]  /*0940*/  @P1 LEA.HI.X R3, R6, UR7, R7, 0x2, P2 ;  /* 0x0000000706031c11 */ /* 0x000fe200090f1407 */
[----:B------:R-:W-:Y:S01]  /*0950*/  @!P0 IMAD R19, R19, UR20, R0 ;  /* 0x0000001413138c24 */ /* 0x000fe2000f8e0200 */
[----:B---3--:R-:W-:Y:S01]  /*0960*/  MOV R6, UR12 ;  /* 0x0000000c00067c02 */ /* 0x008fe20008000f00 */
[----:B------:R-:W-:Y:S01]  /*0970*/  @P1 IMAD.WIDE R14, R15, 0x4, R4 ;  /* 0x000000040f0e1825 */ /* 0x000fe200078e0204 */
[----:B------:R-:W-:Y:S01]  /*0980*/  MOV R7, UR13 ;  /* 0x0000000d00077c02 */ /* 0x000fe20008000f00 */
[----:B------:R-:W2:Y:S01]  /*0990*/  @P1 LDG.E R4, desc[UR18][R4.64] ;  /* 0x0000001204041981 */ /* 0x000ea2000c1e1900 */
[----:B------:R-:W-:-:S02]  /*09a0*/  MOV R8, UR14 ;  /* 0x0000000e00087c02 */ /* 0x000fc40008000f00 */
[----:B------:R-:W-:Y:S01]  /*09b0*/  MOV R9, UR15 ;  /* 0x0000000f00097c02 */ /* 0x000fe20008000f00 */
[----:B------:R-:W-:Y:S01]  /*09c0*/  @!P0 IMAD.WIDE.U32 R6, R17, 0x4, R6 ;  /* 0x0000000411068825 */ /* 0x000fe200078e0006 */
[----:B------:R-:W3:Y:S03]  /*09d0*/  @P1 LDG.E R14, desc[UR18][R14.64] ;  /* 0x000000120e0e1981 */ /* 0x000ee6000c1e1900 */
[----:B------:R-:W-:Y:S01]  /*09e0*/  @!P0 IMAD.WIDE R8, R19, 0x4, R8 ;  /* 0x0000000413088825 */ /* 0x000fe200078e0208 */
[----:B------:R-:W3:Y:S04]  /*09f0*/  @P1 LDG.E R2, desc[UR18][R2.64+0x4] ;  /* 0x0000041202021981 */ /* 0x000ee8000c1e1900 */
[----:B------:R-:W4:Y:S04]  /*0a00*/  @!P0 LDG.E R7, desc[UR18][R6.64] ;  /* 0x0000001206078981 */ /* 0x000f28000c1e1900 */
[----:B------:R-:W4:Y:S01]  /*0a10*/  @!P0 LDG.E R8, desc[UR18][R8.64] ;  /* 0x0000001208088981 */ /* 0x000f22000c1e1900 */
[----:B--2---:R-:W-:-:S04]  /*0a20*/  @P1 IMAD R11, R11, R4, R12 ;  /* 0x000000040b0b1224 */ /* 0x004fc800078e020c */
[----:B---3--:R-:W-:-:S04]  /*0a30*/  @P1 IMAD R12, R2, R14, R11 ;  /* 0x0000000e020c1224 */ /* 0x008fc800078e020b */
[----:B----4-:R-:W-:-:S07]  /*0a40*/  @!P0 IMAD R12, R7, R8, R12 ;  /* 0x00000008070c8224 */ /* 0x010fce00078e020c */
.L_x_2:
[----:B------:R-:W1:Y:S01]  /*0a50*/  LDC.64 R2, c[0x0][0x390] ;  /* 0x0000e400ff027b82 */ /* 0x000e620000000a00 */
[----:B------:R-:W-:-:S05]  /*0a60*/  IADD3 R13, PT, PT, R0, R13, RZ ;  /* 0x0000000d000d7210 */ /* 0x000fca0007ffe0ff */
[----:B-1----:R-:W-:-:S05]  /*0a70*/  IMAD.WIDE R2, R13, 0x4, R2 ;  /* 0x000000040d027825 */ /* 0x002fca00078e0202 */
[----:B0-----:R-:W-:Y:S01]  /*0a80*/  STG.E desc[UR18][R2.64], R12 ;  /* 0x0000000c02007986 */ /* 0x001fe2000c101912 */
[----:B------:R-:W-:Y:S05]  /*0a90*/  EXIT ;  /* 0x000000000000794d */ /* 0x000fea0003800000 */
.L_x_4:
[----:B------:R-:W-:-:S00]  /*0aa0*/  BRA `(.L_x_4) ;  /* 0xfffffffc00fc7947 */ /* 0x000fc0000383ffff */
[----:B------:R-:W-:-:S00]  /*0ab0*/  NOP ;  /* 0x0000000000007918 */ /* 0x000fc00000000000 */
        /* <DEDUP_REMOVED lines=12> */
.L_x_5:


//--------------------- .nv.shared.reserved.0     --------------------------
	.section	.nv.shared.reserved.0,"aw",@nobits
	.weak		__nv_reservedSMEM_offset_0_alias
	.size		__nv_reservedSMEM_offset_0_alias, 0, 64
	.other		__nv_reservedSMEM_offset_0_alias,@"STO_CUDA_RESERVED_SHARED STV_DEFAULT"
__nv_reservedSMEM_offset_0_alias:
	.zero		0
	.zero		64


//--------------------- .nv.constant0._Z9matrixMulPKiS0_Pii --------------------------
	.section	.nv.constant0._Z9matrixMulPKiS0_Pii,"a",@progbits
	.sectionflags	@""
	.align	4
.nv.constant0._Z9matrixMulPKiS0_Pii:
	.zero		924


//--------------------- SYMBOLS --------------------------

	.type		.nv.reservedSmem.offset0,@object
	.size		.nv.reservedSmem.offset0,0x4
